//
// Generated by NVIDIA NVVM Compiler
//
// Compiler Build ID: CL-36424714
// Cuda compilation tools, release 13.0, V13.0.88
// Based on NVVM 20.0.0
//

.version 9.0
.target sm_100
.address_size 64

	// .globl	_Z22elementWiseAddAndScalePfS_S_fi

.visible .entry _Z22elementWiseAddAndScalePfS_S_fi(
	.param .u64 .ptr .align 1 _Z22elementWiseAddAndScalePfS_S_fi_param_0,
	.param .u64 .ptr .align 1 _Z22elementWiseAddAndScalePfS_S_fi_param_1,
	.param .u64 .ptr .align 1 _Z22elementWiseAddAndScalePfS_S_fi_param_2,
	.param .f32 _Z22elementWiseAddAndScalePfS_S_fi_param_3,
	.param .u32 _Z22elementWiseAddAndScalePfS_S_fi_param_4
)
{
	.reg .pred 	%p<2>;
	.reg .b32 	%r<6>;
	.reg .b32 	%f<6>;
	.reg .b64 	%rd<11>;

	ld.param.u64 	%rd1, [_Z22elementWiseAddAndScalePfS_S_fi_param_0];
	ld.param.u64 	%rd2, [_Z22elementWiseAddAndScalePfS_S_fi_param_1];
	ld.param.u64 	%rd3, [_Z22elementWiseAddAndScalePfS_S_fi_param_2];
	ld.param.f32 	%f1, [_Z22elementWiseAddAndScalePfS_S_fi_param_3];
	ld.param.u32 	%r2, [_Z22elementWiseAddAndScalePfS_S_fi_param_4];
	mov.u32 	%r3, %ctaid.x;
	mov.u32 	%r4, %ntid.x;
	mov.u32 	%r5, %tid.x;
	mad.lo.s32 	%r1, %r3, %r4, %r5;
	setp.ge.s32 	%p1, %r1, %r2;
	@%p1 bra 	$L__BB0_2;
	cvta.to.global.u64 	%rd4, %rd1;
	cvta.to.global.u64 	%rd5, %rd2;
	cvta.to.global.u64 	%rd6, %rd3;
	mul.wide.s32 	%rd7, %r1, 4;
	add.s64 	%rd8, %rd4, %rd7;
	ld.global.f32 	%f2, [%rd8];
	add.s64 	%rd9, %rd5, %rd7;
	ld.global.f32 	%f3, [%rd9];
	add.f32 	%f4, %f2, %f3;
	mul.f32 	%f5, %f1, %f4;
	add.s64 	%rd10, %rd6, %rd7;
	st.global.f32 	[%rd10], %f5;
$L__BB0_2:
	ret;

}


// ===== COMPILED SASS (sm_100) =====

	.target	sm_100

	.elftype	@"ET_EXEC"


//--------------------- .note.nv.tkinfo           --------------------------
	.section	.note.nv.tkinfo,"",@"SHT_NOTE"
	.sectionflags	@"SHF_NOTE_NV_TKINFO"
	.tkinfo
        /*0018*/ 	.word	0x00000002
        /*0030*/ 	.string	""
        /*0030*/ 	.string	"ptxas"
        /*0030*/ 	.string	"Cuda compilation tools, release 13.0, V13.0.88"
        /*0030*/ 	.string	"Build cuda_13.0.r13.0/compiler.36424714_0"
        /*0030*/ 	.string	"-arch sm_100 -m 64 "



//--------------------- .note.nv.cuinfo           --------------------------
	.section	.note.nv.cuinfo,"",@"SHT_NOTE"
	.sectionflags	@"SHF_NOTE_NV_CUINFO"
        /*0018*/ 	.short	0x0002
        /*001a*/ 	.short	0x0064
        /*001c*/ 	.short	0x0082
	.zero		2


//--------------------- .nv.info                  --------------------------
	.section	.nv.info,"",@"SHT_CUDA_INFO"
	.align	4


	//----- nvinfo : EIATTR_REGCOUNT
	.align		4
        /*0000*/ 	.byte	0x04, 0x2f
        /*0002*/ 	.short	(.L_1 - .L_0)
	.align		4
.L_0:
        /*0004*/ 	.word	index@(_Z22elementWiseAddAndScalePfS_S_fi)
        /*0008*/ 	.word	0x0000000c


	//----- nvinfo : EIATTR_FRAME_SIZE
	.align		4
.L_1:
        /*000c*/ 	.byte	0x04, 0x11
        /*000e*/ 	.short	(.L_3 - .L_2)
	.align		4
.L_2:
        /*0010*/ 	.word	index@(_Z22elementWiseAddAndScalePfS_S_fi)
        /*0014*/ 	.word	0x00000000


	//----- nvinfo : EIATTR_MIN_STACK_SIZE
	.align		4
.L_3:
        /*0018*/ 	.byte	0x04, 0x12
        /*001a*/ 	.short	(.L_5 - .L_4)
	.align		4
.L_4:
        /*001c*/ 	.word	index@(_Z22elementWiseAddAndScalePfS_S_fi)
        /*0020*/ 	.word	0x00000000
.L_5:


//--------------------- .nv.compat                --------------------------
	.section	.nv.compat,"",@"SHT_CUDA_COMPAT_INFO"
	.align	4
        /*0000*/ 	.byte	0x02, 0x09, 0x00, 0x00, 0x02, 0x02, 0x01, 0x00, 0x02, 0x05, 0x05, 0x00, 0x03, 0x07, 0x01, 0x01
        /*0010*/ 	.byte	0x02, 0x03, 0x00, 0x00, 0x02, 0x06, 0x01, 0x00, 0x04, 0x0b, 0x08, 0x00, 0x09, 0x00, 0x00, 0x00
        /*0020*/ 	.byte	0x00, 0x00, 0x00, 0x00


//--------------------- .nv.info._Z22elementWiseAddAndScalePfS_S_fi --------------------------
	.section	.nv.info._Z22elementWiseAddAndScalePfS_S_fi,"",@"SHT_CUDA_INFO"
	.sectionflags	@""
	.align	4


	//----- nvinfo : EIATTR_CUDA_API_VERSION
	.align		4
        /*0000*/ 	.byte	0x04, 0x37
        /*0002*/ 	.short	(.L_7 - .L_6)
.L_6:
        /*0004*/ 	.word	0x00000082


	//----- nvinfo : EIATTR_KPARAM_INFO
	.align		4
.L_7:
        /*0008*/ 	.byte	0x04, 0x17
        /*000a*/ 	.short	(.L_9 - .L_8)
.L_8:
        /*000c*/ 	.word	0x00000000
        /*0010*/ 	.short	0x0004
        /*0012*/ 	.short	0x001c
        /*0014*/ 	.byte	0x00, 0xf0, 0x11, 0x00


	//----- nvinfo : EIATTR_KPARAM_INFO
	.align		4
.L_9:
        /*0018*/ 	.byte	0x04, 0x17
        /*001a*/ 	.short	(.L_11 - .L_10)
.L_10:
        /*001c*/ 	.word	0x00000000
        /*0020*/ 	.short	0x0003
        /*0022*/ 	.short	0x0018
        /*0024*/ 	.byte	0x00, 0xf0, 0x11, 0x00


	//----- nvinfo : EIATTR_KPARAM_INFO
	.align		4
.L_11:
        /*0028*/ 	.byte	0x04, 0x17
        /*002a*/ 	.short	(.L_13 - .L_12)
.L_12:
        /*002c*/ 	.word	0x00000000
        /*0030*/ 	.short	0x0002
        /*0032*/ 	.short	0x0010
        /*0034*/ 	.byte	0x00, 0xf5, 0x21, 0x00


	//----- nvinfo : EIATTR_KPARAM_INFO
	.align		4
.L_13:
        /*0038*/ 	.byte	0x04, 0x17
        /*003a*/ 	.short	(.L_15 - .L_14)
.L_14:
        /*003c*/ 	.word	0x00000000
        /*0040*/ 	.short	0x0001
        /*0042*/ 	.short	0x0008
        /*0044*/ 	.byte	0x00, 0xf5, 0x21, 0x00


	//----- nvinfo : EIATTR_KPARAM_INFO
	.align		4
.L_15:
        /*0048*/ 	.byte	0x04, 0x17
        /*004a*/ 	.short	(.L_17 - .L_16)
.L_16:
        /*004c*/ 	.word	0x00000000
        /*0050*/ 	.short	0x0000
        /*0052*/ 	.short	0x0000
        /*0054*/ 	.byte	0x00, 0xf5, 0x21, 0x00


	//----- nvinfo : EIATTR_SPARSE_MMA_MASK
	.align		4
.L_17:
        /*0058*/ 	.byte	0x03, 0x50
        /*005a*/ 	.short	0x0000


	//----- nvinfo : EIATTR_MAXREG_COUNT
	.align		4
        /*005c*/ 	.byte	0x03, 0x1b
        /*005e*/ 	.short	0x00ff


	//----- nvinfo : EIATTR_MERCURY_ISA_VERSION
	.align		4
        /*0060*/ 	.byte	0x03, 0x5f
        /*0062*/ 	.short	0x0101


	//----- nvinfo : EIATTR_VRC_CTA_INIT_COUNT
	.align		4
        /*0064*/ 	.byte	0x02, 0x4a
	.zero		1
	.zero		1


	//----- nvinfo : EIATTR_EXIT_INSTR_OFFSETS
	.align		4
        /*0068*/ 	.byte	0x04, 0x1c
        /*006a*/ 	.short	(.L_19 - .L_18)


	//   ....[0]....
.L_18:
        /*006c*/ 	.word	0x00000070


	//   ....[1]....
        /*0070*/ 	.word	0x00000150


	//----- nvinfo : EIATTR_CBANK_PARAM_SIZE
	.align		4
.L_19:
        /*0074*/ 	.byte	0x03, 0x19
        /*0076*/ 	.short	0x0020


	//----- nvinfo : EIATTR_PARAM_CBANK
	.align		4
        /*0078*/ 	.byte	0x04, 0x0a
        /*007a*/ 	.short	(.L_21 - .L_20)
	.align		4
.L_20:
        /*007c*/ 	.word	index@(.nv.constant0._Z22elementWiseAddAndScalePfS_S_fi)
        /*0080*/ 	.short	0x0380
        /*0082*/ 	.short	0x0020


	//----- nvinfo : EIATTR_SW_WAR
	.align		4
.L_21:
        /*0084*/ 	.byte	0x04, 0x36
        /*0086*/ 	.short	(.L_23 - .L_22)
.L_22:
        /*0088*/ 	.word	0x00000008
.L_23:


//--------------------- .nv.callgraph             --------------------------
	.section	.nv.callgraph,"",@"SHT_CUDA_CALLGRAPH"
	.align	4
	.sectionentsize	8
	.align		4
        /*0000*/ 	.word	0x00000000
	.align		4
        /*0004*/ 	.word	0xffffffff
	.align		4
        /*0008*/ 	.word	0x00000000
	.align		4
        /*000c*/ 	.word	0xfffffffe
	.align		4
        /*0010*/ 	.word	0x00000000
	.align		4
        /*0014*/ 	.word	0xfffffffd
	.align		4
        /*0018*/ 	.word	0x00000000
	.align		4
        /*001c*/ 	.word	0xfffffffc


//--------------------- .text._Z22elementWiseAddAndScalePfS_S_fi --------------------------
	.section	.text._Z22elementWiseAddAndScalePfS_S_fi,"ax",@progbits
	.align	128
        .global         _Z22elementWiseAddAndScalePfS_S_fi
        .type           _Z22elementWiseAddAndScalePfS_S_fi,@function
        .size           _Z22elementWiseAddAndScalePfS_S_fi,(.L_x_1 - _Z22elementWiseAddAndScalePfS_S_fi)
        .other          _Z22elementWiseAddAndScalePfS_S_fi,@"STO_CUDA_ENTRY STV_DEFAULT"
_Z22elementWiseAddAndScalePfS_S_fi:
.text._Z22elementWiseAddAndScalePfS_S_fi:
[----:B------:R-:W-:Y:S01]  /*0000*/  LDC R1, c[0x0][0x37c] ;  /* 0x0000df00ff017b82 */ /* 0x000fe20000000800 */
[----:B------:R-:W0:Y:S07]  /*0010*/  S2R R0, SR_TID.X ;  /* 0x0000000000007919 */ /* 0x000e2e0000002100 */
[----:B------:R-:W0:Y:S01]  /*0020*/  S2UR UR4, SR_CTAID.X ;  /* 0x00000000000479c3 */ /* 0x000e220000002500 */
[----:B------:R-:W1:Y:S07]  /*0030*/  LDCU UR5, c[0x0][0x39c] ;  /* 0x00007380ff0577ac */ /* 0x000e6e0008000800 */
[----:B------:R-:W0:Y:S02]  /*0040*/  LDC R9, c[0x0][0x360] ;  /* 0x0000d800ff097b82 */ /* 0x000e240000000800 */
[----:B0-----:R-:W-:-:S05]  /*0050*/  IMAD R9, R9, UR4, R0 ;  /* 0x0000000409097c24 */ /* 0x001fca000f8e0200 */
[----:B-1----:R-:W-:-:S13]  /*0060*/  ISETP.GE.AND P0, PT, R9, UR5, PT ;  /* 0x0000000509007c0c */ /* 0x002fda000bf06270 */
[----:B------:R-:W-:Y:S05]  /*0070*/  @P0 EXIT ;  /* 0x000000000000094d */ /* 0x000fea0003800000 */
[----:B------:R-:W0:Y:S01]  /*0080*/  LDC.64 R2, c[0x0][0x380] ;  /* 0x0000e000ff027b82 */ /* 0x000e220000000a00 */
[----:B------:R-:W1:Y:S01]  /*0090*/  LDCU.64 UR4, c[0x0][0x358] ;  /* 0x00006b00ff0477ac */ /* 0x000e620008000a00 */
[----:B------:R-:W2:Y:S06]  /*00a0*/  LDCU UR6, c[0x0][0x398] ;  /* 0x00007300ff0677ac */ /* 0x000eac0008000800 */
[----:B------:R-:W3:Y:S08]  /*00b0*/  LDC.64 R4, c[0x0][0x388] ;  /* 0x0000e200ff047b82 */ /* 0x000ef00000000a00 */
[----:B------:R-:W4:Y:S01]  /*00c0*/  LDC.64 R6, c[0x0][0x390] ;  /* 0x0000e400ff067b82 */ /* 0x000f220000000a00 */
[----:B0-----:R-:W-:-:S06]  /*00d0*/  IMAD.WIDE R2, R9, 0x4, R2 ;  /* 0x0000000409027825 */ /* 0x001fcc00078e0202 */
[----:B-1----:R-:W5:Y:S01]  /*00e0*/  LDG.E R2, desc[UR4][R2.64] ;  /* 0x0000000402027981 */ /* 0x002f62000c1e1900 */
[----:B---3--:R-:W-:-:S06]  /*00f0*/  IMAD.WIDE R4, R9, 0x4, R4 ;  /* 0x0000000409047825 */ /* 0x008fcc00078e0204 */
[----:B------:R-:W5:Y:S01]  /*0100*/  LDG.E R5, desc[UR4][R4.64] ;  /* 0x0000000404057981 */ /* 0x000f62000c1e1900 */
[----:B----4-:R-:W-:-:S04]  /*0110*/  IMAD.WIDE R6, R9, 0x4, R6 ;  /* 0x0000000409067825 */ /* 0x010fc800078e0206 */
[----:B-----5:R-:W-:-:S04]  /*0120*/  FADD R0, R2, R5 ;  /* 0x0000000502007221 */ /* 0x020fc80000000000 */
[----:B--2---:R-:W-:-:S05]  /*0130*/  FMUL R9, R0, UR6 ;  /* 0x0000000600097c20 */ /* 0x004fca0008400000 */
[----:B------:R-:W-:Y:S01]  /*0140*/  STG.E desc[UR4][R6.64], R9 ;  /* 0x0000000906007986 */ /* 0x000fe2000c101904 */
[----:B------:R-:W-:Y:S05]  /*0150*/  EXIT ;  /* 0x000000000000794d */ /* 0x000fea0003800000 */
.L_x_0:
[----:B------:R-:W-:-:S00]  /*0160*/  BRA `(.L_x_0) ;  /* 0xfffffffc00fc7947 */ /* 0x000fc0000383ffff */
[----:B------:R-:W-:-:S00]  /*0170*/  NOP ;  /* 0x0000000000007918 */ /* 0x000fc00000000000 */
        /* <DEDUP_REMOVED lines=8> */
.L_x_1:


//--------------------- .nv.shared.reserved.0     --------------------------
	.section	.nv.shared.reserved.0,"aw",@nobits
	.weak		__nv_reservedSMEM_offset_0_alias
	.size		__nv_reservedSMEM_offset_0_alias, 0, 64
	.other		__nv_reservedSMEM_offset_0_alias,@"STO_CUDA_RESERVED_SHARED STV_DEFAULT"
__nv_reservedSMEM_offset_0_alias:
	.zero		0
	.zero		64


//--------------------- .nv.constant0._Z22elementWiseAddAndScalePfS_S_fi --------------------------
	.section	.nv.constant0._Z22elementWiseAddAndScalePfS_S_fi,"a",@progbits
	.sectionflags	@""
	.align	4
.nv.constant0._Z22elementWiseAddAndScalePfS_S_fi:
	.zero		928


//--------------------- SYMBOLS --------------------------

	.type		.nv.reservedSmem.offset0,@object
	.size		.nv.reservedSmem.offset0,0x4
